	.headerflags	@"EF_CUDA_TEXMODE_UNIFIED EF_CUDA_64BIT_ADDRESS EF_CUDA_ACCELERATORS EF_CUDA_SM90 EF_CUDA_VIRTUAL_SM(EF_CUDA_SM90)"
	.elftype	@"ET_EXEC"


//--------------------- .nv.info                  --------------------------
	.section	.nv.info,"",@"SHT_CUDA_INFO"
	.align	4


	//----- nvinfo : EIATTR_REGCOUNT
	.align		4
        /*0000*/ 	.byte	0x04, 0x2f
        /*0002*/ 	.short	(.L_1 - .L_0)
	.align		4
.L_0:
        /*0004*/ 	.word	index@(triton_poi_fused_index_mul_sum_1)
        /*0008*/ 	.word	0x00000018


	//----- nvinfo : EIATTR_MIN_STACK_SIZE
	.align		4
.L_1:
        /*000c*/ 	.byte	0x04, 0x12
        /*000e*/ 	.short	(.L_3 - .L_2)
	.align		4
.L_2:
        /*0010*/ 	.word	index@(triton_poi_fused_index_mul_sum_1)
        /*0014*/ 	.word	0x00000000


	//----- nvinfo : EIATTR_FRAME_SIZE
	.align		4
.L_3:
        /*0018*/ 	.byte	0x04, 0x11
        /*001a*/ 	.short	(.L_5 - .L_4)
	.align		4
.L_4:
        /*001c*/ 	.word	index@(triton_poi_fused_index_mul_sum_1)
        /*0020*/ 	.word	0x00000000


	//----- nvinfo : EIATTR_MIN_STACK_SIZE
	.align		4
.L_5:
        /*0024*/ 	.byte	0x04, 0x12
        /*0026*/ 	.short	(.L_7 - .L_6)
	.align		4
.L_6:
        /*0028*/ 	.word	index@(triton_poi_fused_index_mul_sum_1)
        /*002c*/ 	.word	0x00000000
.L_7:


//--------------------- .nv.info.triton_poi_fused_index_mul_sum_1 --------------------------
	.section	.nv.info.triton_poi_fused_index_mul_sum_1,"",@"SHT_CUDA_INFO"
	.sectionflags	@""
	.align	4


	//----- nvinfo : EIATTR_CUDA_API_VERSION
	.align		4
        /*0000*/ 	.byte	0x04, 0x37
        /*0002*/ 	.short	(.L_9 - .L_8)
.L_8:
        /*0004*/ 	.word	0x0000007c


	//----- nvinfo : EIATTR_KPARAM_INFO
	.align		4
.L_9:
        /*0008*/ 	.byte	0x04, 0x17
        /*000a*/ 	.short	(.L_11 - .L_10)
.L_10:
        /*000c*/ 	.word	0x00000000
        /*0010*/ 	.short	0x0003
        /*0012*/ 	.short	0x0018
        /*0014*/ 	.byte	0x00, 0xf0, 0x11, 0x00


	//----- nvinfo : EIATTR_KPARAM_INFO
	.align		4
.L_11:
        /*0018*/ 	.byte	0x04, 0x17
        /*001a*/ 	.short	(.L_13 - .L_12)
.L_12:
        /*001c*/ 	.word	0x00000000
        /*0020*/ 	.short	0x0002
        /*0022*/ 	.short	0x0010
        /*0024*/ 	.byte	0x00, 0xf4, 0x21, 0x00


	//----- nvinfo : EIATTR_KPARAM_INFO
	.align		4
.L_13:
        /*0028*/ 	.byte	0x04, 0x17
        /*002a*/ 	.short	(.L_15 - .L_14)
.L_14:
        /*002c*/ 	.word	0x00000000
        /*0030*/ 	.short	0x0001
        /*0032*/ 	.short	0x0008
        /*0034*/ 	.byte	0x00, 0xf4, 0x21, 0x00


	//----- nvinfo : EIATTR_KPARAM_INFO
	.align		4
.L_15:
        /*0038*/ 	.byte	0x04, 0x17
        /*003a*/ 	.short	(.L_17 - .L_16)
.L_16:
        /*003c*/ 	.word	0x00000000
        /*0040*/ 	.short	0x0000
        /*0042*/ 	.short	0x0000
        /*0044*/ 	.byte	0x00, 0xf4, 0x21, 0x00


	//----- nvinfo : EIATTR_SPARSE_MMA_MASK
	.align		4
.L_17:
        /*0048*/ 	.byte	0x03, 0x50
        /*004a*/ 	.short	0x0000


	//----- nvinfo : EIATTR_MAXREG_COUNT
	.align		4
        /*004c*/ 	.byte	0x03, 0x1b
        /*004e*/ 	.short	0x00ff


	//----- nvinfo : EIATTR_EXIT_INSTR_OFFSETS
	.align		4
        /*0050*/ 	.byte	0x04, 0x1c
        /*0052*/ 	.short	(.L_19 - .L_18)


	//   ....[0]....
.L_18:
        /*0054*/ 	.word	0x00000360


	//   ....[1]....
        /*0058*/ 	.word	0x00000380


	//----- nvinfo : EIATTR_REQNTID
	.align		4
.L_19:
        /*005c*/ 	.byte	0x04, 0x10
        /*005e*/ 	.short	(.L_21 - .L_20)
.L_20:
        /*0060*/ 	.word	0x00000020
        /*0064*/ 	.word	0x00000001
        /*0068*/ 	.word	0x00000001


	//----- nvinfo : EIATTR_CBANK_PARAM_SIZE
	.align		4
.L_21:
        /*006c*/ 	.byte	0x03, 0x19
        /*006e*/ 	.short	0x001c


	//----- nvinfo : EIATTR_PARAM_CBANK
	.align		4
        /*0070*/ 	.byte	0x04, 0x0a
        /*0072*/ 	.short	(.L_23 - .L_22)
	.align		4
.L_22:
        /*0074*/ 	.word	index@(.nv.constant0.triton_poi_fused_index_mul_sum_1)
        /*0078*/ 	.short	0x0210
        /*007a*/ 	.short	0x001c


	//----- nvinfo : EIATTR_SW_WAR
	.align		4
.L_23:
        /*007c*/ 	.byte	0x04, 0x36
        /*007e*/ 	.short	(.L_25 - .L_24)
.L_24:
        /*0080*/ 	.word	0x00000008
.L_25:


//--------------------- .nv.callgraph             --------------------------
	.section	.nv.callgraph,"",@"SHT_CUDA_CALLGRAPH"
	.align	4
	.sectionentsize	8
	.align		4
        /*0000*/ 	.word	0x00000000
	.align		4
        /*0004*/ 	.word	0xffffffff
	.align		4
        /*0008*/ 	.word	0x00000000
	.align		4
        /*000c*/ 	.word	0xfffffffe
	.align		4
        /*0010*/ 	.word	0x00000000
	.align		4
        /*0014*/ 	.word	0xfffffffd
	.align		4
        /*0018*/ 	.word	0x00000000
	.align		4
        /*001c*/ 	.word	0xfffffffc


//--------------------- .text.triton_poi_fused_index_mul_sum_1 --------------------------
	.section	.text.triton_poi_fused_index_mul_sum_1,"ax",@progbits
	.align	128
        .global         triton_poi_fused_index_mul_sum_1
        .type           triton_poi_fused_index_mul_sum_1,@function
        .size           triton_poi_fused_index_mul_sum_1,(.L_x_1 - triton_poi_fused_index_mul_sum_1)
        .other          triton_poi_fused_index_mul_sum_1,@"STO_CUDA_ENTRY STV_DEFAULT"
triton_poi_fused_index_mul_sum_1:
.text.triton_poi_fused_index_mul_sum_1:
[----:B------:R-:W0:Y:S02]  /*0000*/  LDC R1, c[0x0][0x28] ;  /* 0x00000a00ff017b82 */ /* 0x000e240000000800 */
[----:B------:R-:W1:Y:S01]  /*0010*/  S2R R0, SR_TID.X ;  /* 0x0000000000007919 */ /* 0x000e620000002100 */
[----:B------:R-:W2:Y:S01]  /*0020*/  LDC.64 R10, c[0x0][0x210] ;  /* 0x00008400ff0a7b82 */ /* 0x000ea20000000a00 */
[----:B------:R-:W-:Y:S01]  /*0030*/  IMAD.MOV.U32 R2, RZ, RZ, 0x8 ;  /* 0x00000008ff027424 */ /* 0x000fe200078e00ff */
[----:B------:R-:W-:Y:S01]  /*0040*/  ULDC.64 UR6, c[0x0][0x218] ;  /* 0x0000860000067ab9 */ /* 0x000fe20000000a00 */
[----:B------:R-:W3:Y:S01]  /*0050*/  S2R R13, SR_CTAID.X ;  /* 0x00000000000d7919 */ /* 0x000ee20000002500 */
[----:B------:R-:W-:Y:S01]  /*0060*/  HFMA2.MMA R12, -RZ, RZ, 0, 0 ;  /* 0x00000000ff0c7435 */ /* 0x000fe200000001ff */
[----:B------:R-:W-:Y:S01]  /*0070*/  ULDC.64 UR4, c[0x0][0x208] ;  /* 0x0000820000047ab9 */ /* 0x000fe20000000a00 */
[----:B-1----:R-:W-:-:S05]  /*0080*/  LOP3.LUT R0, R0, 0x1f, RZ, 0xc0, !PT ;  /* 0x0000001f00007812 */ /* 0x002fca00078ec0ff */
[----:B---3--:R-:W-:-:S04]  /*0090*/  IMAD R13, R13, 0x20, R0 ;  /* 0x000000200d0d7824 */ /* 0x008fc800078e0200 */
[----:B------:R-:W-:-:S05]  /*00a0*/  IMAD.HI R0, R13, 0x2aaaaaab, RZ ;  /* 0x2aaaaaab0d007827 */ /* 0x000fca00078e02ff */
[----:B------:R-:W-:-:S05]  /*00b0*/  LEA.HI R0, R0, R0, RZ, 0x1 ;  /* 0x0000000000007211 */ /* 0x000fca00078f08ff */
[----:B------:R-:W-:-:S04]  /*00c0*/  IMAD R3, R0, -0x6, R13 ;  /* 0xfffffffa00037824 */ /* 0x000fc800078e020d */
[----:B------:R-:W-:Y:S01]  /*00d0*/  IMAD R7, R0, 0x18, R3 ;  /* 0x0000001800077824 */ /* 0x000fe200078e0203 */
[C---:B------:R-:W-:Y:S02]  /*00e0*/  ISETP.GE.AND P1, PT, R3.reuse, 0x3, PT ;  /* 0x000000030300780c */ /* 0x040fe40003f26270 */
[----:B------:R-:W-:Y:S01]  /*00f0*/  ISETP.GE.AND P0, PT, R3, 0x2, PT ;  /* 0x000000020300780c */ /* 0x000fe20003f06270 */
[----:B------:R-:W-:Y:S01]  /*0100*/  VIADD R5, R7, 0x6 ;  /* 0x0000000607057836 */ /* 0x000fe20000000000 */
[----:B------:R-:W-:Y:S02]  /*0110*/  ISETP.GE.AND P2, PT, R3, 0x1, PT ;  /* 0x000000010300780c */ /* 0x000fe40003f46270 */
[----:B------:R-:W-:Y:S01]  /*0120*/  SEL R9, R2, 0xc, !P0 ;  /* 0x0000000c02097807 */ /* 0x000fe20004000000 */
[----:B--2---:R-:W-:Y:S01]  /*0130*/  IMAD.WIDE R4, R5, 0x4, R10 ;  /* 0x0000000405047825 */ /* 0x004fe200078e020a */
[----:B------:R-:W-:Y:S02]  /*0140*/  ISETP.GE.AND P0, PT, R3, 0x4, PT ;  /* 0x000000040300780c */ /* 0x000fe40003f06270 */
[----:B------:R-:W-:-:S02]  /*0150*/  SEL R9, R9, 0x4, P2 ;  /* 0x0000000409097807 */ /* 0x000fc40001000000 */
[----:B------:R-:W-:Y:S02]  /*0160*/  SHF.L.U32 R0, R0, 0x4, RZ ;  /* 0x0000000400007819 */ /* 0x000fe400000006ff */
[----:B------:R-:W-:Y:S02]  /*0170*/  @P1 SEL R9, R2, 0xc, !P0 ;  /* 0x0000000c02091807 */ /* 0x000fe40004000000 */
[----:B------:R-:W-:Y:S02]  /*0180*/  ISETP.GE.AND P2, PT, R13, 0x18, PT ;  /* 0x000000180d00780c */ /* 0x000fe40003f46270 */
[----:B------:R-:W-:Y:S02]  /*0190*/  LOP3.LUT R3, R9, R0, RZ, 0xfc, !PT ;  /* 0x0000000009037212 */ /* 0x000fe400078efcff */
[----:B------:R-:W-:Y:S02]  /*01a0*/  SHF.R.S32.HI R0, RZ, 0x1f, R0 ;  /* 0x0000001fff007819 */ /* 0x000fe40000011400 */
[----:B------:R-:W-:-:S02]  /*01b0*/  LEA R8, P0, R3, UR6, 0x2 ;  /* 0x0000000603087c11 */ /* 0x000fc4000f8010ff */
[----:B------:R-:W-:Y:S02]  /*01c0*/  MOV R21, RZ ;  /* 0x000000ff00157202 */ /* 0x000fe40000000f00 */
[----:B------:R-:W-:Y:S01]  /*01d0*/  LEA.HI.X R9, R3, UR7, R0, 0x2, P0 ;  /* 0x0000000703097c11 */ /* 0x000fe200080f1400 */
[----:B------:R-:W-:Y:S01]  /*01e0*/  HFMA2.MMA R0, -RZ, RZ, 0, 0 ;  /* 0x00000000ff007435 */ /* 0x000fe200000001ff */
[----:B------:R-:W-:Y:S01]  /*01f0*/  IADD3 R17, R7, 0x12, RZ ;  /* 0x0000001207117810 */ /* 0x000fe20007ffe0ff */
[----:B------:R-:W-:Y:S01]  /*0200*/  IMAD.MOV.U32 R19, RZ, RZ, RZ ;  /* 0x000000ffff137224 */ /* 0x000fe200078e00ff */
[----:B------:R1:W2:Y:S01]  /*0210*/  @!P2 LDG.E R12, desc[UR4][R4.64] ;  /* 0x00000004040ca981 */ /* 0x0002a2000c1e1900 */
[C---:B------:R-:W-:Y:S02]  /*0220*/  VIADD R15, R7.reuse, 0xc ;  /* 0x0000000c070f7836 */ /* 0x040fe40000000000 */
[--C-:B------:R-:W-:Y:S01]  /*0230*/  IMAD.WIDE R2, R7, 0x4, R10.reuse ;  /* 0x0000000407027825 */ /* 0x100fe200078e020a */
[----:B------:R-:W2:Y:S03]  /*0240*/  @!P2 LDG.E.EL R21, desc[UR4][R8.64+0x4] ;  /* 0x000004040815a981 */ /* 0x000ea6000c2e1900 */
[----:B------:R-:W-:Y:S01]  /*0250*/  IMAD.MOV.U32 R14, RZ, RZ, RZ ;  /* 0x000000ffff0e7224 */ /* 0x000fe200078e00ff */
[----:B------:R3:W4:Y:S01]  /*0260*/  @!P2 LDG.E R0, desc[UR4][R2.64] ;  /* 0x000000040200a981 */ /* 0x000722000c1e1900 */
[----:B------:R-:W-:-:S03]  /*0270*/  IMAD.WIDE R6, R15, 0x4, R10 ;  /* 0x000000040f067825 */ /* 0x000fc600078e020a */
[----:B------:R-:W4:Y:S01]  /*0280*/  @!P2 LDG.E.EL R19, desc[UR4][R8.64] ;  /* 0x000000040813a981 */ /* 0x000f22000c2e1900 */
[----:B-1----:R-:W-:Y:S01]  /*0290*/  IMAD.WIDE R4, R17, 0x4, R10 ;  /* 0x0000000411047825 */ /* 0x002fe200078e020a */
[----:B------:R-:W-:Y:S01]  /*02a0*/  CS2R R16, SRZ ;  /* 0x0000000000107805 */ /* 0x000fe2000001ff00 */
[----:B------:R-:W3:Y:S01]  /*02b0*/  LDC.64 R10, c[0x0][0x220] ;  /* 0x00008800ff0a7b82 */ /* 0x000ee20000000a00 */
[----:B------:R-:W5:Y:S01]  /*02c0*/  @!P2 LDG.E R14, desc[UR4][R6.64] ;  /* 0x00000004060ea981 */ /* 0x000f62000c1e1900 */
[----:B------:R-:W-:-:S03]  /*02d0*/  IMAD.MOV.U32 R15, RZ, RZ, RZ ;  /* 0x000000ffff0f7224 */ /* 0x000fc600078e00ff */
[----:B------:R-:W5:Y:S04]  /*02e0*/  @!P2 LDG.E.EL R17, desc[UR4][R8.64+0x8] ;  /* 0x000008040811a981 */ /* 0x000f68000c2e1900 */
[----:B------:R-:W5:Y:S04]  /*02f0*/  @!P2 LDG.E.EL R16, desc[UR4][R8.64+0xc] ;  /* 0x00000c040810a981 */ /* 0x000f68000c2e1900 */
[----:B------:R-:W5:Y:S01]  /*0300*/  @!P2 LDG.E R15, desc[UR4][R4.64] ;  /* 0x00000004040fa981 */ /* 0x000f62000c1e1900 */
[----:B---3--:R-:W-:-:S04]  /*0310*/  IMAD.WIDE R2, R13, 0x4, R10 ;  /* 0x000000040d027825 */ /* 0x008fc800078e020a */
[----:B--2---:R-:W-:-:S04]  /*0320*/  FMUL R12, R21, R12 ;  /* 0x0000000c150c7220 */ /* 0x004fc80000400000 */
[----:B----4-:R-:W-:-:S04]  /*0330*/  FFMA R0, R19, R0, R12 ;  /* 0x0000000013007223 */ /* 0x010fc8000000000c */
[----:B-----5:R-:W-:-:S04]  /*0340*/  FFMA R17, R17, R14, R0 ;  /* 0x0000000e11117223 */ /* 0x020fc80000000000 */
[----:B------:R-:W-:Y:S01]  /*0350*/  FFMA R15, R16, R15, R17 ;  /* 0x0000000f100f7223 */ /* 0x000fe20000000011 */
[----:B------:R-:W-:Y:S06]  /*0360*/  @P2 EXIT ;  /* 0x000000000000294d */ /* 0x000fec0003800000 */
[----:B------:R-:W-:Y:S01]  /*0370*/  STG.E desc[UR4][R2.64], R15 ;  /* 0x0000000f02007986 */ /* 0x000fe2000c101904 */
[----:B------:R-:W-:Y:S05]  /*0380*/  EXIT ;  /* 0x000000000000794d */ /* 0x000fea0003800000 */
.L_x_0:
[----:B------:R-:W-:-:S00]  /*0390*/  BRA `(.L_x_0) ;  /* 0xfffffffc00fc7947 */ /* 0x000fc0000383ffff */
[----:B------:R-:W-:-:S00]  /*03a0*/  NOP ;  /* 0x0000000000007918 */ /* 0x000fc00000000000 */
        /* <DEDUP_REMOVED lines=13> */
.L_x_1:


//--------------------- .nv.constant0.triton_poi_fused_index_mul_sum_1 --------------------------
	.section	.nv.constant0.triton_poi_fused_index_mul_sum_1,"a",@progbits
	.sectionflags	@""
	.align	4
.nv.constant0.triton_poi_fused_index_mul_sum_1:
	.zero		556
